//
// Generated by NVIDIA NVVM Compiler
//
// Compiler Build ID: CL-36424714
// Cuda compilation tools, release 13.0, V13.0.88
// Based on NVVM 20.0.0
//

.version 9.0
.target sm_100
.address_size 64

	// .globl	_Z19kernelWithAsyncCopyPKfi
// _ZZ11processTilePKfE3sum has been demoted
// _ZZ19kernelWithAsyncCopyPKfiE5tile0 has been demoted
// _ZZ19kernelWithAsyncCopyPKfiE5tile1 has been demoted

.visible .entry _Z19kernelWithAsyncCopyPKfi(
	.param .u64 .ptr .align 1 _Z19kernelWithAsyncCopyPKfi_param_0,
	.param .u32 _Z19kernelWithAsyncCopyPKfi_param_1
)
{
	.local .align 16 .b8 	__local_depot0[16];
	.reg .b64 	%SP;
	.reg .b64 	%SPL;
	.reg .pred 	%p<22>;
	.reg .b32 	%r<64>;
	.reg .b32 	%f<22>;
	.reg .b64 	%rd<72>;
	// demoted variable
	.shared .align 4 .f32 _ZZ11processTilePKfE3sum;
	// demoted variable
	.shared .align 4 .b8 _ZZ19kernelWithAsyncCopyPKfiE5tile0[4096];
	// demoted variable
	.shared .align 4 .b8 _ZZ19kernelWithAsyncCopyPKfiE5tile1[4096];
	mov.u64 	%SPL, __local_depot0;
	ld.param.u64 	%rd14, [_Z19kernelWithAsyncCopyPKfi_param_0];
	ld.param.u32 	%r36, [_Z19kernelWithAsyncCopyPKfi_param_1];
	cvta.to.global.u64 	%rd1, %rd14;
	add.u64 	%rd2, %SPL, 0;
	mov.u32 	%r37, _ZZ19kernelWithAsyncCopyPKfiE5tile1;
	cvt.u64.u32 	%rd16, %r37;
	cvta.shared.u64 	%rd17, %rd16;
	mov.u32 	%r38, _ZZ19kernelWithAsyncCopyPKfiE5tile0;
	cvt.u64.u32 	%rd18, %r38;
	cvta.shared.u64 	%rd19, %rd18;
	st.local.v2.u64 	[%rd2], {%rd19, %rd17};
	setp.lt.s32 	%p1, %r36, 1;
	@%p1 bra 	$L__BB0_31;
	mov.u32 	%r1, %tid.x;
	shl.b32 	%r2, %r36, 10;
	mov.u32 	%r3, %ntid.x;
	add.s32 	%r4, %r1, %r3;
	max.u32 	%r40, %r4, 1024;
	setp.lt.u32 	%p2, %r4, 1024;
	selp.u32 	%r41, 1, 0, %p2;
	add.s32 	%r42, %r4, %r41;
	sub.s32 	%r43, %r40, %r42;
	div.u32 	%r44, %r43, %r3;
	add.s32 	%r5, %r44, %r41;
	and.b32  	%r6, %r5, 3;
	add.s32 	%r7, %r4, %r3;
	add.s32 	%r8, %r7, %r3;
	mul.wide.u32 	%rd3, %r3, 16;
	shl.b32 	%r9, %r3, 2;
	mov.b32 	%r55, 0;
	mul.wide.u32 	%rd59, %r1, 4;
$L__BB0_2:
	setp.eq.s32 	%p3, %r6, 3;
	shl.b32 	%r11, %r55, 10;
	shl.b32 	%r45, %r55, 3;
	cvt.u64.u32 	%rd20, %r45;
	and.b64  	%rd21, %rd20, 8;
	add.s64 	%rd4, %rd2, %rd21;
	mov.u32 	%r56, %r1;
	@%p3 bra 	$L__BB0_11;
	add.s32 	%r12, %r1, %r11;
	setp.ge.s32 	%p4, %r12, %r2;
	@%p4 bra 	$L__BB0_5;
	mul.wide.u32 	%rd22, %r12, 4;
	add.s64 	%rd23, %rd1, %rd22;
	ld.global.nc.f32 	%f1, [%rd23];
	ld.local.u64 	%rd24, [%rd4];
	mul.wide.u32 	%rd25, %r1, 4;
	add.s64 	%rd26, %rd24, %rd25;
	st.f32 	[%rd26], %f1;
$L__BB0_5:
	setp.eq.s32 	%p5, %r6, 0;
	mov.u32 	%r56, %r4;
	@%p5 bra 	$L__BB0_11;
	add.s32 	%r13, %r12, %r3;
	setp.ge.s32 	%p6, %r13, %r2;
	@%p6 bra 	$L__BB0_8;
	mul.wide.u32 	%rd27, %r13, 4;
	add.s64 	%rd28, %rd1, %rd27;
	ld.global.nc.f32 	%f2, [%rd28];
	ld.local.u64 	%rd29, [%rd4];
	mul.wide.u32 	%rd30, %r4, 4;
	add.s64 	%rd31, %rd29, %rd30;
	st.f32 	[%rd31], %f2;
$L__BB0_8:
	setp.eq.s32 	%p7, %r6, 1;
	mov.u32 	%r56, %r7;
	@%p7 bra 	$L__BB0_11;
	add.s32 	%r14, %r13, %r3;
	setp.ge.s32 	%p8, %r14, %r2;
	mov.u32 	%r56, %r8;
	@%p8 bra 	$L__BB0_11;
	mul.wide.u32 	%rd32, %r14, 4;
	add.s64 	%rd33, %rd1, %rd32;
	ld.global.nc.f32 	%f3, [%rd33];
	ld.local.u64 	%rd34, [%rd4];
	mul.wide.u32 	%rd35, %r7, 4;
	add.s64 	%rd36, %rd34, %rd35;
	st.f32 	[%rd36], %f3;
	mov.u32 	%r56, %r8;
$L__BB0_11:
	setp.lt.u32 	%p9, %r5, 3;
	@%p9 bra 	$L__BB0_22;
	shl.b32 	%r46, %r3, 1;
	add.s32 	%r47, %r46, %r56;
	mul.wide.u32 	%rd5, %r47, 4;
	mad.lo.s32 	%r48, %r3, 3, %r56;
	mul.wide.u32 	%rd6, %r48, 4;
	add.s32 	%r49, %r3, %r56;
	mul.wide.u32 	%rd7, %r49, 4;
	add.s32 	%r60, %r49, %r11;
	add.s32 	%r59, %r47, %r11;
	add.s32 	%r58, %r48, %r11;
	add.s32 	%r57, %r56, %r11;
	mul.wide.u32 	%rd38, %r57, 4;
	add.s64 	%rd8, %rd1, %rd38;
	mov.b64 	%rd71, 0;
	mov.u32 	%r61, %r56;
$L__BB0_13:
	setp.ge.s32 	%p10, %r57, %r2;
	@%p10 bra 	$L__BB0_15;
	add.s64 	%rd39, %rd8, %rd71;
	ld.global.nc.f32 	%f4, [%rd39];
	ld.local.u64 	%rd40, [%rd4];
	mul.wide.u32 	%rd41, %r56, 4;
	add.s64 	%rd42, %rd40, %rd41;
	add.s64 	%rd43, %rd42, %rd71;
	st.f32 	[%rd43], %f4;
$L__BB0_15:
	setp.ge.s32 	%p11, %r60, %r2;
	@%p11 bra 	$L__BB0_17;
	mul.wide.u32 	%rd44, %r60, 4;
	add.s64 	%rd45, %rd1, %rd44;
	ld.global.nc.f32 	%f5, [%rd45];
	ld.local.u64 	%rd46, [%rd4];
	add.s64 	%rd47, %rd46, %rd7;
	add.s64 	%rd48, %rd47, %rd71;
	st.f32 	[%rd48], %f5;
$L__BB0_17:
	add.s32 	%r25, %r61, %r3;
	setp.ge.s32 	%p12, %r59, %r2;
	@%p12 bra 	$L__BB0_19;
	mul.wide.u32 	%rd49, %r59, 4;
	add.s64 	%rd50, %rd1, %rd49;
	ld.global.nc.f32 	%f6, [%rd50];
	ld.local.u64 	%rd51, [%rd4];
	add.s64 	%rd52, %rd51, %rd5;
	add.s64 	%rd53, %rd52, %rd71;
	st.f32 	[%rd53], %f6;
$L__BB0_19:
	add.s32 	%r26, %r25, %r3;
	setp.ge.s32 	%p13, %r58, %r2;
	@%p13 bra 	$L__BB0_21;
	mul.wide.u32 	%rd54, %r58, 4;
	add.s64 	%rd55, %rd1, %rd54;
	ld.global.nc.f32 	%f7, [%rd55];
	ld.local.u64 	%rd56, [%rd4];
	add.s64 	%rd57, %rd56, %rd6;
	add.s64 	%rd58, %rd57, %rd71;
	st.f32 	[%rd58], %f7;
$L__BB0_21:
	add.s32 	%r50, %r26, %r3;
	add.s32 	%r61, %r50, %r3;
	add.s64 	%rd71, %rd71, %rd3;
	add.s32 	%r60, %r60, %r9;
	add.s32 	%r59, %r59, %r9;
	add.s32 	%r58, %r58, %r9;
	add.s32 	%r57, %r57, %r9;
	setp.lt.u32 	%p14, %r61, 1024;
	@%p14 bra 	$L__BB0_13;
$L__BB0_22:
	setp.ne.s32 	%p15, %r1, 0;
	bar.sync 	0;
	ld.local.u64 	%rd11, [%rd4];
	bar.sync 	0;
	@%p15 bra 	$L__BB0_24;
	mov.b32 	%r51, 0;
	st.shared.u32 	[_ZZ11processTilePKfE3sum], %r51;
$L__BB0_24:
	setp.eq.s32 	%p16, %r6, 3;
	bar.sync 	0;
	mov.u32 	%r62, %r1;
	@%p16 bra 	$L__BB0_28;
	setp.eq.s32 	%p17, %r6, 0;
	add.s64 	%rd12, %rd11, %rd59;
	ld.f32 	%f8, [%rd12];
	atom.shared.add.f32 	%f9, [_ZZ11processTilePKfE3sum], %f8;
	mov.u32 	%r62, %r4;
	@%p17 bra 	$L__BB0_28;
	setp.eq.s32 	%p18, %r6, 1;
	mul.wide.s32 	%rd60, %r3, 4;
	add.s64 	%rd13, %rd12, %rd60;
	ld.f32 	%f10, [%rd13];
	atom.shared.add.f32 	%f11, [_ZZ11processTilePKfE3sum], %f10;
	mov.u32 	%r62, %r7;
	@%p18 bra 	$L__BB0_28;
	add.s64 	%rd62, %rd13, %rd60;
	ld.f32 	%f12, [%rd62];
	atom.shared.add.f32 	%f13, [_ZZ11processTilePKfE3sum], %f12;
	mov.u32 	%r62, %r8;
$L__BB0_28:
	setp.lt.u32 	%p19, %r5, 3;
	@%p19 bra 	$L__BB0_30;
$L__BB0_29:
	mul.wide.u32 	%rd63, %r62, 4;
	add.s64 	%rd64, %rd11, %rd63;
	ld.f32 	%f14, [%rd64];
	atom.shared.add.f32 	%f15, [_ZZ11processTilePKfE3sum], %f14;
	add.s32 	%r52, %r62, %r3;
	mul.wide.u32 	%rd65, %r52, 4;
	add.s64 	%rd66, %rd11, %rd65;
	ld.f32 	%f16, [%rd66];
	atom.shared.add.f32 	%f17, [_ZZ11processTilePKfE3sum], %f16;
	add.s32 	%r53, %r52, %r3;
	mul.wide.u32 	%rd67, %r53, 4;
	add.s64 	%rd68, %rd11, %rd67;
	ld.f32 	%f18, [%rd68];
	atom.shared.add.f32 	%f19, [_ZZ11processTilePKfE3sum], %f18;
	add.s32 	%r54, %r53, %r3;
	mul.wide.u32 	%rd69, %r54, 4;
	add.s64 	%rd70, %rd11, %rd69;
	ld.f32 	%f20, [%rd70];
	atom.shared.add.f32 	%f21, [_ZZ11processTilePKfE3sum], %f20;
	add.s32 	%r62, %r54, %r3;
	setp.lt.u32 	%p20, %r62, 1024;
	@%p20 bra 	$L__BB0_29;
$L__BB0_30:
	bar.sync 	0;
	bar.sync 	0;
	add.s32 	%r55, %r55, 1;
	setp.ne.s32 	%p21, %r55, %r36;
	@%p21 bra 	$L__BB0_2;
$L__BB0_31:
	ret;

}


// ===== COMPILED SASS (sm_100) =====

	.target	sm_100

	.elftype	@"ET_EXEC"


//--------------------- .note.nv.tkinfo           --------------------------
	.section	.note.nv.tkinfo,"",@"SHT_NOTE"
	.sectionflags	@"SHF_NOTE_NV_TKINFO"
	.tkinfo
        /*0018*/ 	.word	0x00000002
        /*0030*/ 	.string	""
        /*0030*/ 	.string	"ptxas"
        /*0030*/ 	.string	"Cuda compilation tools, release 13.0, V13.0.88"
        /*0030*/ 	.string	"Build cuda_13.0.r13.0/compiler.36424714_0"
        /*0030*/ 	.string	"-arch sm_100 -m 64 "



//--------------------- .note.nv.cuinfo           --------------------------
	.section	.note.nv.cuinfo,"",@"SHT_NOTE"
	.sectionflags	@"SHF_NOTE_NV_CUINFO"
        /*0018*/ 	.short	0x0002
        /*001a*/ 	.short	0x0064
        /*001c*/ 	.short	0x0082
	.zero		2


//--------------------- .nv.info                  --------------------------
	.section	.nv.info,"",@"SHT_CUDA_INFO"
	.align	4


	//----- nvinfo : EIATTR_REGCOUNT
	.align		4
        /*0000*/ 	.byte	0x04, 0x2f
        /*0002*/ 	.short	(.L_1 - .L_0)
	.align		4
.L_0:
        /*0004*/ 	.word	index@(_Z19kernelWithAsyncCopyPKfi)
        /*0008*/ 	.word	0x00000020


	//----- nvinfo : EIATTR_FRAME_SIZE
	.align		4
.L_1:
        /*000c*/ 	.byte	0x04, 0x11
        /*000e*/ 	.short	(.L_3 - .L_2)
	.align		4
.L_2:
        /*0010*/ 	.word	index@(_Z19kernelWithAsyncCopyPKfi)
        /*0014*/ 	.word	0x00000010


	//----- nvinfo : EIATTR_MIN_STACK_SIZE
	.align		4
.L_3:
        /*0018*/ 	.byte	0x04, 0x12
        /*001a*/ 	.short	(.L_5 - .L_4)
	.align		4
.L_4:
        /*001c*/ 	.word	index@(_Z19kernelWithAsyncCopyPKfi)
        /*0020*/ 	.word	0x00000010
.L_5:


//--------------------- .nv.compat                --------------------------
	.section	.nv.compat,"",@"SHT_CUDA_COMPAT_INFO"
	.align	4
        /*0000*/ 	.byte	0x02, 0x09, 0x00, 0x00, 0x02, 0x02, 0x01, 0x00, 0x02, 0x05, 0x05, 0x00, 0x03, 0x07, 0x01, 0x01
        /*0010*/ 	.byte	0x02, 0x03, 0x00, 0x00, 0x02, 0x06, 0x01, 0x00, 0x04, 0x0b, 0x08, 0x00, 0x09, 0x00, 0x00, 0x00
        /*0020*/ 	.byte	0x00, 0x00, 0x00, 0x00


//--------------------- .nv.info._Z19kernelWithAsyncCopyPKfi --------------------------
	.section	.nv.info._Z19kernelWithAsyncCopyPKfi,"",@"SHT_CUDA_INFO"
	.sectionflags	@""
	.align	4


	//----- nvinfo : EIATTR_CUDA_API_VERSION
	.align		4
        /*0000*/ 	.byte	0x04, 0x37
        /*0002*/ 	.short	(.L_7 - .L_6)
.L_6:
        /*0004*/ 	.word	0x00000082


	//----- nvinfo : EIATTR_KPARAM_INFO
	.align		4
.L_7:
        /*0008*/ 	.byte	0x04, 0x17
        /*000a*/ 	.short	(.L_9 - .L_8)
.L_8:
        /*000c*/ 	.word	0x00000000
        /*0010*/ 	.short	0x0001
        /*0012*/ 	.short	0x0008
        /*0014*/ 	.byte	0x00, 0xf0, 0x11, 0x00


	//----- nvinfo : EIATTR_KPARAM_INFO
	.align		4
.L_9:
        /*0018*/ 	.byte	0x04, 0x17
        /*001a*/ 	.short	(.L_11 - .L_10)
.L_10:
        /*001c*/ 	.word	0x00000000
        /*0020*/ 	.short	0x0000
        /*0022*/ 	.short	0x0000
        /*0024*/ 	.byte	0x00, 0xf5, 0x21, 0x00


	//----- nvinfo : EIATTR_SPARSE_MMA_MASK
	.align		4
.L_11:
        /*0028*/ 	.byte	0x03, 0x50
        /*002a*/ 	.short	0x0000


	//----- nvinfo : EIATTR_MAXREG_COUNT
	.align		4
        /*002c*/ 	.byte	0x03, 0x1b
        /*002e*/ 	.short	0x00ff


	//----- nvinfo : EIATTR_NUM_BARRIERS
	.align		4
        /*0030*/ 	.byte	0x02, 0x4c
        /*0032*/ 	.byte	0x01
	.zero		1


	//----- nvinfo : EIATTR_MERCURY_ISA_VERSION
	.align		4
        /*0034*/ 	.byte	0x03, 0x5f
        /*0036*/ 	.short	0x0101


	//----- nvinfo : EIATTR_VRC_CTA_INIT_COUNT
	.align		4
        /*0038*/ 	.byte	0x02, 0x4a
	.zero		1
	.zero		1


	//----- nvinfo : EIATTR_EXIT_INSTR_OFFSETS
	.align		4
        /*003c*/ 	.byte	0x04, 0x1c
        /*003e*/ 	.short	(.L_13 - .L_12)


	//   ....[0]....
.L_12:
        /*0040*/ 	.word	0x00000120


	//   ....[1]....
        /*0044*/ 	.word	0x000010b0


	//----- nvinfo : EIATTR_CRS_STACK_SIZE
	.align		4
.L_13:
        /*0048*/ 	.byte	0x04, 0x1e
        /*004a*/ 	.short	(.L_15 - .L_14)
.L_14:
        /*004c*/ 	.word	0x00000000


	//----- nvinfo : EIATTR_CBANK_PARAM_SIZE
	.align		4
.L_15:
        /*0050*/ 	.byte	0x03, 0x19
        /*0052*/ 	.short	0x000c


	//----- nvinfo : EIATTR_PARAM_CBANK
	.align		4
        /*0054*/ 	.byte	0x04, 0x0a
        /*0056*/ 	.short	(.L_17 - .L_16)
	.align		4
.L_16:
        /*0058*/ 	.word	index@(.nv.constant0._Z19kernelWithAsyncCopyPKfi)
        /*005c*/ 	.short	0x0380
        /*005e*/ 	.short	0x000c


	//----- nvinfo : EIATTR_SW_WAR
	.align		4
.L_17:
        /*0060*/ 	.byte	0x04, 0x36
        /*0062*/ 	.short	(.L_19 - .L_18)
.L_18:
        /*0064*/ 	.word	0x00000008
.L_19:


//--------------------- .nv.callgraph             --------------------------
	.section	.nv.callgraph,"",@"SHT_CUDA_CALLGRAPH"
	.align	4
	.sectionentsize	8
	.align		4
        /*0000*/ 	.word	0x00000000
	.align		4
        /*0004*/ 	.word	0xffffffff
	.align		4
        /*0008*/ 	.word	0x00000000
	.align		4
        /*000c*/ 	.word	0xfffffffe
	.align		4
        /*0010*/ 	.word	0x00000000
	.align		4
        /*0014*/ 	.word	0xfffffffd
	.align		4
        /*0018*/ 	.word	0x00000000
	.align		4
        /*001c*/ 	.word	0xfffffffc


//--------------------- .text._Z19kernelWithAsyncCopyPKfi --------------------------
	.section	.text._Z19kernelWithAsyncCopyPKfi,"ax",@progbits
	.align	128
        .global         _Z19kernelWithAsyncCopyPKfi
        .type           _Z19kernelWithAsyncCopyPKfi,@function
        .size           _Z19kernelWithAsyncCopyPKfi,(.L_x_30 - _Z19kernelWithAsyncCopyPKfi)
        .other          _Z19kernelWithAsyncCopyPKfi,@"STO_CUDA_ENTRY STV_DEFAULT"
_Z19kernelWithAsyncCopyPKfi:
.text._Z19kernelWithAsyncCopyPKfi:
[----:B------:R-:W0:Y:S01]  /*0000*/  LDC R1, c[0x0][0x37c] ;  /* 0x0000df00ff017b82 */ /* 0x000e220000000800 */
[----:B------:R-:W1:Y:S01]  /*0010*/  S2R R3, SR_CgaCtaId ;  /* 0x0000000000037919 */ /* 0x000e620000008800 */
[----:B------:R-:W2:Y:S01]  /*0020*/  LDCU UR5, c[0x0][0x388] ;  /* 0x00007100ff0577ac */ /* 0x000ea20008000800 */
[----:B------:R-:W-:Y:S01]  /*0030*/  MOV R0, 0x400 ;  /* 0x0000040000007802 */ /* 0x000fe20000000f00 */
[----:B0-----:R-:W-:Y:S01]  /*0040*/  VIADD R1, R1, 0xfffffff0 ;  /* 0xfffffff001017836 */ /* 0x001fe20000000000 */
[----:B------:R-:W0:Y:S03]  /*0050*/  S2R R9, SR_SWINHI ;  /* 0x0000000000097919 */ /* 0x000e260000002f00 */
[C---:B------:R-:W-:Y:S01]  /*0060*/  VIADD R2, R0.reuse, 0x1004 ;  /* 0x0000100400027836 */ /* 0x040fe20000000000 */
[----:B------:R-:W-:Y:S02]  /*0070*/  IADD3 R0, PT, PT, R0, 0x4, RZ ;  /* 0x0000000400007810 */ /* 0x000fe40007ffe0ff */
[----:B------:R-:W-:Y:S01]  /*0080*/  R2UR UR12, R1 ;  /* 0x00000000010c72ca */ /* 0x000fe200000e0000 */
[----:B--2---:R-:W-:-:S06]  /*0090*/  UISETP.GE.AND UP0, UPT, UR5, 0x1, UPT ;  /* 0x000000010500788c */ /* 0x004fcc000bf06270 */
[----:B------:R-:W-:Y:S02]  /*00a0*/  PLOP3.LUT P0, PT, PT, PT, UP0, 0x80, 0x8 ;  /* 0x000000000008781c */ /* 0x000fe40003f0f008 */
[C---:B-1----:R-:W-:Y:S02]  /*00b0*/  LEA R2, R3.reuse, R2, 0x18 ;  /* 0x0000000203027211 */ /* 0x042fe400078ec0ff */
[----:B------:R-:W-:Y:S02]  /*00c0*/  LEA R0, R3, R0, 0x18 ;  /* 0x0000000003007211 */ /* 0x000fe400078ec0ff */
[----:B------:R-:W-:Y:S02]  /*00d0*/  MOV R6, R2 ;  /* 0x0000000200067202 */ /* 0x000fe40000000f00 */
[----:B0-----:R-:W-:Y:S02]  /*00e0*/  MOV R7, R9 ;  /* 0x0000000900077202 */ /* 0x001fe40000000f00 */
[----:B------:R-:W-:-:S02]  /*00f0*/  MOV R4, R0 ;  /* 0x0000000000047202 */ /* 0x000fc40000000f00 */
[----:B------:R-:W-:-:S05]  /*0100*/  MOV R5, R9 ;  /* 0x0000000900057202 */ /* 0x000fca0000000f00 */
[----:B------:R0:W-:Y:S01]  /*0110*/  STL.128 [R1], R4 ;  /* 0x0000000401007387 */ /* 0x0001e20000100c00 */
[----:B------:R-:W-:Y:S05]  /*0120*/  @!P0 EXIT ;  /* 0x000000000000894d */ /* 0x000fea0003800000 */
[----:B------:R-:W0:Y:S01]  /*0130*/  LDCU UR7, c[0x0][0x360] ;  /* 0x00006c00ff0777ac */ /* 0x000e220008000800 */
[----:B------:R-:W1:Y:S01]  /*0140*/  S2R R0, SR_TID.X ;  /* 0x0000000000007919 */ /* 0x000e620000002100 */
[----:B------:R-:W2:Y:S01]  /*0150*/  LDCU.64 UR8, c[0x0][0x358] ;  /* 0x00006b00ff0877ac */ /* 0x000ea20008000a00 */
[----:B------:R-:W-:Y:S01]  /*0160*/  USHF.L.U32 UR5, UR5, 0xa, URZ ;  /* 0x0000000a05057899 */ /* 0x000fe200080006ff */
[----:B------:R-:W-:Y:S01]  /*0170*/  UMOV UR4, URZ ;  /* 0x000000ff00047c82 */ /* 0x000fe20008000000 */
[----:B0-----:R-:W0:Y:S01]  /*0180*/  I2F.U32.RP R7, UR7 ;  /* 0x0000000700077d06 */ /* 0x001e220008209000 */
[----:B------:R-:W-:-:S07]  /*0190*/  ISETP.NE.U32.AND P2, PT, RZ, UR7, PT ;  /* 0x00000007ff007c0c */ /* 0x000fce000bf45070 */
[----:B0-----:R-:W0:Y:S01]  /*01a0*/  MUFU.RCP R7, R7 ;  /* 0x0000000700077308 */ /* 0x001e220000001000 */
[----:B-1----:R-:W-:-:S04]  /*01b0*/  IADD3 R2, PT, PT, R0, UR7, RZ ;  /* 0x0000000700027c10 */ /* 0x002fc8000fffe0ff */
[C---:B------:R-:W-:Y:S02]  /*01c0*/  ISETP.GE.U32.AND P0, PT, R2.reuse, 0x400, PT ;  /* 0x000004000200780c */ /* 0x040fe40003f06070 */
[----:B------:R-:W-:Y:S02]  /*01d0*/  VIMNMX.U32 R3, PT, PT, R2, 0x400, !PT ;  /* 0x0000040002037848 */ /* 0x000fe40007fe0000 */
[----:B------:R-:W-:-:S04]  /*01e0*/  SEL R6, RZ, 0x1, P0 ;  /* 0x00000001ff067807 */ /* 0x000fc80000000000 */
[----:B------:R-:W-:Y:S01]  /*01f0*/  IADD3 R3, PT, PT, R3, -R2, -R6 ;  /* 0x8000000203037210 */ /* 0x000fe20007ffe806 */
[----:B0-----:R-:W-:-:S04]  /*0200*/  VIADD R4, R7, 0xffffffe ;  /* 0x0ffffffe07047836 */ /* 0x001fc80000000000 */
[----:B------:R0:W1:Y:S02]  /*0210*/  F2I.FTZ.U32.TRUNC.NTZ R5, R4 ;  /* 0x0000000400057305 */ /* 0x000064000021f000 */
[----:B0-----:R-:W-:Y:S02]  /*0220*/  IMAD.MOV.U32 R4, RZ, RZ, RZ ;  /* 0x000000ffff047224 */ /* 0x001fe400078e00ff */
[----:B-1----:R-:W-:-:S04]  /*0230*/  IMAD.MOV R9, RZ, RZ, -R5 ;  /* 0x000000ffff097224 */ /* 0x002fc800078e0a05 */
[----:B------:R-:W-:-:S04]  /*0240*/  IMAD R9, R9, UR7, RZ ;  /* 0x0000000709097c24 */ /* 0x000fc8000f8e02ff */
[----:B------:R-:W-:-:S06]  /*0250*/  IMAD.HI.U32 R8, R5, R9, R4 ;  /* 0x0000000905087227 */ /* 0x000fcc00078e0004 */
[----:B------:R-:W-:-:S04]  /*0260*/  IMAD.HI.U32 R5, R8, R3, RZ ;  /* 0x0000000308057227 */ /* 0x000fc800078e00ff */
[----:B------:R-:W-:-:S04]  /*0270*/  IMAD.MOV R4, RZ, RZ, -R5 ;  /* 0x000000ffff047224 */ /* 0x000fc800078e0a05 */
[----:B------:R-:W-:-:S05]  /*0280*/  IMAD R3, R4, UR7, R3 ;  /* 0x0000000704037c24 */ /* 0x000fca000f8e0203 */
[----:B------:R-:W-:-:S13]  /*0290*/  ISETP.GE.U32.AND P0, PT, R3, UR7, PT ;  /* 0x0000000703007c0c */ /* 0x000fda000bf06070 */
[----:B------:R-:W-:Y:S01]  /*02a0*/  @P0 IADD3 R3, PT, PT, R3, -UR7, RZ ;  /* 0x8000000703030c10 */ /* 0x000fe2000fffe0ff */
[----:B------:R-:W-:-:S03]  /*02b0*/  @P0 VIADD R5, R5, 0x1 ;  /* 0x0000000105050836 */ /* 0x000fc60000000000 */
[----:B------:R-:W-:Y:S02]  /*02c0*/  ISETP.GE.U32.AND P1, PT, R3, UR7, PT ;  /* 0x0000000703007c0c */ /* 0x000fe4000bf26070 */
[----:B------:R-:W-:-:S11]  /*02d0*/  IADD3 R3, PT, PT, R2, UR7, RZ ;  /* 0x0000000702037c10 */ /* 0x000fd6000fffe0ff */
[----:B------:R-:W-:Y:S01]  /*02e0*/  @P1 VIADD R5, R5, 0x1 ;  /* 0x0000000105051836 */ /* 0x000fe20000000000 */
[----:B------:R-:W-:-:S05]  /*02f0*/  @!P2 LOP3.LUT R5, RZ, UR7, RZ, 0x33, !PT ;  /* 0x00000007ff05ac12 */ /* 0x000fca000f8e33ff */
[----:B------:R-:W-:Y:S02]  /*0300*/  IMAD.IADD R4, R6, 0x1, R5 ;  /* 0x0000000106047824 */ /* 0x000fe400078e0205 */
[----:B------:R-:W-:-:S03]  /*0310*/  VIADD R5, R3, UR7 ;  /* 0x0000000703057c36 */ /* 0x000fc60008000000 */
[----:B--2---:R-:W-:-:S07]  /*0320*/  LOP3.LUT R6, R4, 0x3, RZ, 0xc0, !PT ;  /* 0x0000000304067812 */ /* 0x004fce00078ec0ff */
.L_x_28:
[----:B0-----:R-:W0:Y:S01]  /*0330*/  LDCU UR11, c[0x0][0x388] ;  /* 0x00007100ff0b77ac */ /* 0x001e220008000800 */
[----:B------:R-:W-:Y:S01]  /*0340*/  ISETP.NE.AND P0, PT, R6, 0x3, PT ;  /* 0x000000030600780c */ /* 0x000fe20003f05270 */
[----:B------:R-:W-:Y:S01]  /*0350*/  BSSY.RECONVERGENT B0, `(.L_x_0) ;  /* 0x0000030000007945 */ /* 0x000fe20003800200 */
[----:B------:R-:W-:Y:S01]  /*0360*/  MOV R25, UR4 ;  /* 0x0000000400197c02 */ /* 0x000fe20008000f00 */
[----:B------:R-:W-:Y:S01]  /*0370*/  USHF.L.U32 UR6, UR4, 0x3, URZ ;  /* 0x0000000304067899 */ /* 0x000fe200080006ff */
[----:B------:R-:W-:Y:S01]  /*0380*/  IMAD.MOV.U32 R7, RZ, RZ, R0 ;  /* 0x000000ffff077224 */ /* 0x000fe200078e0000 */
[----:B------:R-:W-:Y:S02]  /*0390*/  UIADD3 UR4, UPT, UPT, UR4, 0x1, URZ ;  /* 0x0000000104047890 */ /* 0x000fe4000fffe0ff */
[----:B------:R-:W-:-:S04]  /*03a0*/  ULOP3.LUT UR6, UR6, 0x8, URZ, 0xc0, !UPT ;  /* 0x0000000806067892 */ /* 0x000fc8000f8ec0ff */
[----:B------:R-:W-:Y:S02]  /*03b0*/  UIADD3 UR10, UPT, UPT, UR12, UR6, URZ ;  /* 0x000000060c0a7290 */ /* 0x000fe4000fffe0ff */
[----:B0-----:R-:W-:Y:S01]  /*03c0*/  UISETP.NE.AND UP0, UPT, UR4, UR11, UPT ;  /* 0x0000000b0400728c */ /* 0x001fe2000bf05270 */
[----:B-----5:R-:W-:Y:S10]  /*03d0*/  @!P0 BRA `(.L_x_1) ;  /* 0x00000000009c8947 */ /* 0x020ff40003800000 */
[----:B------:R-:W-:Y:S01]  /*03e0*/  IMAD R13, R25, 0x400, R0 ;  /* 0x00000400190d7824 */ /* 0x000fe200078e0200 */
[----:B------:R-:W-:Y:S01]  /*03f0*/  BSSY.RECONVERGENT B1, `(.L_x_2) ;  /* 0x000000a000017945 */ /* 0x000fe20003800200 */
[----:B------:R-:W-:-:S03]  /*0400*/  ISETP.NE.AND P1, PT, R6, RZ, PT ;  /* 0x000000ff0600720c */ /* 0x000fc60003f25270 */
[----:B------:R-:W-:-:S13]  /*0410*/  ISETP.GE.AND P0, PT, R13, UR5, PT ;  /* 0x000000050d007c0c */ /* 0x000fda000bf06270 */
[----:B------:R-:W-:Y:S05]  /*0420*/  @P0 BRA `(.L_x_3) ;  /* 0x0000000000180947 */ /* 0x000fea0003800000 */
[----:B------:R-:W0:Y:S01]  /*0430*/  LDC.64 R8, c[0x0][0x380] ;  /* 0x0000e000ff087b82 */ /* 0x000e220000000a00 */
[----:B------:R-:W2:Y:S01]  /*0440*/  LDL.64 R10, [UR10] ;  /* 0x0000000aff0a7983 */ /* 0x000ea20008100a00 */
[----:B0-----:R-:W-:-:S06]  /*0450*/  IMAD.WIDE.U32 R8, R13, 0x4, R8 ;  /* 0x000000040d087825 */ /* 0x001fcc00078e0008 */
[----:B------:R-:W3:Y:S01]  /*0460*/  LDG.E.CONSTANT R9, desc[UR8][R8.64] ;  /* 0x0000000808097981 */ /* 0x000ee2000c1e9900 */
[----:B--2---:R-:W-:-:S05]  /*0470*/  IMAD.WIDE.U32 R10, R0, 0x4, R10 ;  /* 0x00000004000a7825 */ /* 0x004fca00078e000a */
[----:B---3--:R0:W-:Y:S02]  /*0480*/  ST.E desc[UR8][R10.64], R9 ;  /* 0x000000090a007985 */ /* 0x0081e4000c101908 */
.L_x_3:
[----:B------:R-:W-:Y:S05]  /*0490*/  BSYNC.RECONVERGENT B1 ;  /* 0x0000000000017941 */ /* 0x000fea0003800200 */
.L_x_2:
[----:B------:R-:W-:Y:S01]  /*04a0*/  MOV R7, R2 ;  /* 0x0000000200077202 */ /* 0x000fe20000000f00 */
[----:B------:R-:W-:Y:S06]  /*04b0*/  @!P1 BRA `(.L_x_1) ;  /* 0x0000000000649947 */ /* 0x000fec0003800000 */
[----:B------:R-:W-:Y:S01]  /*04c0*/  VIADD R13, R13, UR7 ;  /* 0x000000070d0d7c36 */ /* 0x000fe20008000000 */
[----:B------:R-:W-:Y:S01]  /*04d0*/  BSSY.RECONVERGENT B1, `(.L_x_4) ;  /* 0x000000a000017945 */ /* 0x000fe20003800200 */
[----:B------:R-:W-:-:S03]  /*04e0*/  ISETP.NE.AND P1, PT, R6, 0x1, PT ;  /* 0x000000010600780c */ /* 0x000fc60003f25270 */
[----:B------:R-:W-:-:S13]  /*04f0*/  ISETP.GE.AND P0, PT, R13, UR5, PT ;  /* 0x000000050d007c0c */ /* 0x000fda000bf06270 */
[----:B------:R-:W-:Y:S05]  /*0500*/  @P0 BRA `(.L_x_5) ;  /* 0x0000000000180947 */ /* 0x000fea0003800000 */
[----:B0-----:R-:W0:Y:S01]  /*0510*/  LDC.64 R8, c[0x0][0x380] ;  /* 0x0000e000ff087b82 */ /* 0x001e220000000a00 */
[----:B------:R-:W2:Y:S01]  /*0520*/  LDL.64 R10, [UR10] ;  /* 0x0000000aff0a7983 */ /* 0x000ea20008100a00 */
[----:B0-----:R-:W-:-:S06]  /*0530*/  IMAD.WIDE.U32 R8, R13, 0x4, R8 ;  /* 0x000000040d087825 */ /* 0x001fcc00078e0008 */
[----:B------:R-:W3:Y:S01]  /*0540*/  LDG.E.CONSTANT R9, desc[UR8][R8.64] ;  /* 0x0000000808097981 */ /* 0x000ee2000c1e9900 */
[----:B--2---:R-:W-:-:S05]  /*0550*/  IMAD.WIDE.U32 R10, R2, 0x4, R10 ;  /* 0x00000004020a7825 */ /* 0x004fca00078e000a */
[----:B---3--:R1:W-:Y:S02]  /*0560*/  ST.E desc[UR8][R10.64], R9 ;  /* 0x000000090a007985 */ /* 0x0083e4000c101908 */
.L_x_5:
[----:B------:R-:W-:Y:S05]  /*0570*/  BSYNC.RECONVERGENT B1 ;  /* 0x0000000000017941 */ /* 0x000fea0003800200 */
.L_x_4:
[----:B------:R-:W-:Y:S01]  /*0580*/  IMAD.MOV.U32 R7, RZ, RZ, R3 ;  /* 0x000000ffff077224 */ /* 0x000fe200078e0003 */
[----:B------:R-:W-:Y:S06]  /*0590*/  @!P1 BRA `(.L_x_1) ;  /* 0x00000000002c9947 */ /* 0x000fec0003800000 */
[----:B------:R-:W-:Y:S01]  /*05a0*/  IADD3 R13, PT, PT, R13, UR7, RZ ;  /* 0x000000070d0d7c10 */ /* 0x000fe2000fffe0ff */
[----:B------:R-:W-:-:S03]  /*05b0*/  IMAD.MOV.U32 R7, RZ, RZ, R5 ;  /* 0x000000ffff077224 */ /* 0x000fc600078e0005 */
[----:B------:R-:W-:-:S13]  /*05c0*/  ISETP.GE.AND P0, PT, R13, UR5, PT ;  /* 0x000000050d007c0c */ /* 0x000fda000bf06270 */
[----:B------:R-:W-:Y:S05]  /*05d0*/  @P0 BRA `(.L_x_1) ;  /* 0x00000000001c0947 */ /* 0x000fea0003800000 */
[----:B01----:R-:W0:Y:S01]  /*05e0*/  LDC.64 R8, c[0x0][0x380] ;  /* 0x0000e000ff087b82 */ /* 0x003e220000000a00 */
[----:B------:R-:W2:Y:S01]  /*05f0*/  LDL.64 R10, [UR10] ;  /* 0x0000000aff0a7983 */ /* 0x000ea20008100a00 */
[----:B0-----:R-:W-:-:S06]  /*0600*/  IMAD.WIDE.U32 R8, R13, 0x4, R8 ;  /* 0x000000040d087825 */ /* 0x001fcc00078e0008 */
[----:B------:R-:W3:Y:S01]  /*0610*/  LDG.E.CONSTANT R9, desc[UR8][R8.64] ;  /* 0x0000000808097981 */ /* 0x000ee2000c1e9900 */
[----:B------:R-:W-:Y:S02]  /*0620*/  IMAD.MOV.U32 R7, RZ, RZ, R5 ;  /* 0x000000ffff077224 */ /* 0x000fe400078e0005 */
[----:B--2---:R-:W-:-:S05]  /*0630*/  IMAD.WIDE.U32 R10, R3, 0x4, R10 ;  /* 0x00000004030a7825 */ /* 0x004fca00078e000a */
[----:B---3--:R2:W-:Y:S02]  /*0640*/  ST.E desc[UR8][R10.64], R9 ;  /* 0x000000090a007985 */ /* 0x0085e4000c101908 */
.L_x_1:
[----:B------:R-:W-:Y:S05]  /*0650*/  BSYNC.RECONVERGENT B0 ;  /* 0x0000000000007941 */ /* 0x000fea0003800200 */
.L_x_0:
[----:B------:R-:W-:Y:S01]  /*0660*/  ISETP.GE.U32.AND P0, PT, R4, 0x3, PT ;  /* 0x000000030400780c */ /* 0x000fe20003f06070 */
[----:B------:R-:W-:-:S12]  /*0670*/  BSSY.RECONVERGENT B0, `(.L_x_6) ;  /* 0x0000041000007945 */ /* 0x000fd80003800200 */
[----:B------:R-:W-:Y:S05]  /*0680*/  @!P0 BRA `(.L_x_7) ;  /* 0x0000000000fc8947 */ /* 0x000fea0003800000 */
[----:B------:R-:W3:Y:S01]  /*0690*/  LDC.64 R14, c[0x0][0x380] ;  /* 0x0000e000ff0e7b82 */ /* 0x000ee20000000a00 */
[----:B012---:R-:W-:Y:S01]  /*06a0*/  MOV R10, UR7 ;  /* 0x00000007000a7c02 */ /* 0x007fe20008000f00 */
[----:B------:R-:W-:Y:S01]  /*06b0*/  IMAD.U32 R22, RZ, RZ, UR7 ;  /* 0x00000007ff167e24 */ /* 0x000fe2000f8e00ff */
[----:B------:R-:W-:Y:S01]  /*06c0*/  LEA R24, R25, R7, 0xa ;  /* 0x0000000719187211 */ /* 0x000fe200078e50ff */
[----:B------:R-:W-:Y:S01]  /*06d0*/  VIADD R8, R7, UR7 ;  /* 0x0000000707087c36 */ /* 0x000fe20008000000 */
[----:B------:R-:W-:Y:S01]  /*06e0*/  CS2R R12, SRZ ;  /* 0x00000000000c7805 */ /* 0x000fe2000001ff00 */
[--C-:B------:R-:W-:Y:S02]  /*06f0*/  IMAD R11, R10, 0x2, R7.reuse ;  /* 0x000000020a0b7824 */ /* 0x100fe400078e0207 */
[----:B------:R-:W-:Y:S01]  /*0700*/  IMAD R22, R22, 0x3, R7 ;  /* 0x0000000316167824 */ /* 0x000fe200078e0207 */
[C---:B------:R-:W-:Y:S01]  /*0710*/  LEA R10, R25.reuse, R8, 0xa ;  /* 0x00000008190a7211 */ /* 0x040fe200078e50ff */
[----:B------:R-:W-:-:S02]  /*0720*/  IMAD R23, R25, 0x400, R11 ;  /* 0x0000040019177824 */ /* 0x000fc400078e020b */
[----:B------:R-:W-:Y:S02]  /*0730*/  IMAD.MOV.U32 R9, RZ, RZ, R7 ;  /* 0x000000ffff097224 */ /* 0x000fe400078e0007 */
[----:B------:R-:W-:Y:S02]  /*0740*/  IMAD R25, R25, 0x400, R22 ;  /* 0x0000040019197824 */ /* 0x000fe400078e0216 */
[----:B---3--:R-:W-:-:S07]  /*0750*/  IMAD.WIDE.U32 R14, R24, 0x4, R14 ;  /* 0x00000004180e7825 */ /* 0x008fce00078e000e */
.L_x_8:
[----:B------:R-:W-:-:S13]  /*0760*/  ISETP.GE.AND P1, PT, R24, UR5, PT ;  /* 0x0000000518007c0c */ /* 0x000fda000bf26270 */
[----:B------:R-:W2:Y:S01]  /*0770*/  @!P1 LDL.64 R18, [UR10] ;  /* 0x0000000aff129983 */ /* 0x000ea20008100a00 */
[----:B------:R-:W-:-:S04]  /*0780*/  @!P1 IADD3 R26, P0, PT, R14, R12, RZ ;  /* 0x0000000c0e1a9210 */ /* 0x000fc80007f1e0ff */
[----:B------:R-:W-:-:S05]  /*0790*/  @!P1 IADD3.X R27, PT, PT, R15, R13, RZ, P0, !PT ;  /* 0x0000000d0f1b9210 */ /* 0x000fca00007fe4ff */
[----:B------:R-:W3:Y:S01]  /*07a0*/  @!P1 LDG.E.CONSTANT R29, desc[UR8][R26.64] ;  /* 0x000000081a1d9981 */ /* 0x000ee2000c1e9900 */
[----:B------:R-:W-:-:S13]  /*07b0*/  ISETP.GE.AND P0, PT, R10, UR5, PT ;  /* 0x000000050a007c0c */ /* 0x000fda000bf06270 */
[----:B------:R-:W0:Y:S02]  /*07c0*/  @!P0 LDC.64 R16, c[0x0][0x380] ;  /* 0x0000e000ff108b82 */ /* 0x000e240000000a00 */
[----:B0-----:R-:W-:-:S05]  /*07d0*/  @!P0 IMAD.WIDE.U32 R16, R10, 0x4, R16 ;  /* 0x000000040a108825 */ /* 0x001fca00078e0010 */
[----:B------:R0:W4:Y:S01]  /*07e0*/  @!P0 LDG.E.CONSTANT R28, desc[UR8][R16.64] ;  /* 0x00000008101c8981 */ /* 0x000122000c1e9900 */
[----:B--2---:R-:W-:-:S03]  /*07f0*/  @!P1 IMAD.WIDE.U32 R18, R7, 0x4, R18 ;  /* 0x0000000407129825 */ /* 0x004fc600078e0012 */
[----:B------:R-:W-:-:S05]  /*0800*/  @!P1 IADD3 R20, P2, PT, R18, R12, RZ ;  /* 0x0000000c12149210 */ /* 0x000fca0007f5e0ff */
[----:B------:R-:W-:-:S05]  /*0810*/  @!P1 IMAD.X R21, R19, 0x1, R13, P2 ;  /* 0x0000000113159824 */ /* 0x000fca00010e060d */
[----:B---3--:R-:W-:Y:S04]  /*0820*/  @!P1 ST.E desc[UR8][R20.64], R29 ;  /* 0x0000001d14009985 */ /* 0x008fe8000c101908 */
[----:B------:R-:W2:Y:S01]  /*0830*/  @!P0 LDL.64 R18, [UR10] ;  /* 0x0000000aff128983 */ /* 0x000ea20008100a00 */
[----:B------:R-:W-:-:S13]  /*0840*/  ISETP.GE.AND P1, PT, R23, UR5, PT ;  /* 0x0000000517007c0c */ /* 0x000fda000bf26270 */
[----:B0-----:R-:W0:Y:S01]  /*0850*/  @!P1 LDC.64 R16, c[0x0][0x380] ;  /* 0x0000e000ff109b82 */ /* 0x001e220000000a00 */
[----:B--2---:R-:W-:-:S03]  /*0860*/  @!P0 IMAD.WIDE.U32 R18, R8, 0x4, R18 ;  /* 0x0000000408128825 */ /* 0x004fc600078e0012 */
[----:B------:R-:W-:-:S05]  /*0870*/  @!P0 IADD3 R18, P2, PT, R18, R12, RZ ;  /* 0x0000000c12128210 */ /* 0x000fca0007f5e0ff */
[----:B------:R-:W-:-:S05]  /*0880*/  @!P0 IMAD.X R19, R19, 0x1, R13, P2 ;  /* 0x0000000113138824 */ /* 0x000fca00010e060d */
[----:B----4-:R0:W-:Y:S04]  /*0890*/  @!P0 ST.E desc[UR8][R18.64], R28 ;  /* 0x0000001c12008985 */ /* 0x0101e8000c101908 */
[----:B------:R-:W2:Y:S01]  /*08a0*/  @!P1 LDL.64 R26, [UR10] ;  /* 0x0000000aff1a9983 */ /* 0x000ea20008100a00 */
[----:B0-----:R-:W-:-:S06]  /*08b0*/  @!P1 IMAD.WIDE.U32 R28, R23, 0x4, R16 ;  /* 0x00000004171c9825 */ /* 0x001fcc00078e0010 */
[----:B------:R-:W3:Y:S01]  /*08c0*/  @!P1 LDG.E.CONSTANT R29, desc[UR8][R28.64] ;  /* 0x000000081c1d9981 */ /* 0x000ee2000c1e9900 */
[----:B------:R-:W-:-:S13]  /*08d0*/  ISETP.GE.AND P0, PT, R25, UR5, PT ;  /* 0x0000000519007c0c */ /* 0x000fda000bf06270 */
[----:B------:R-:W0:Y:S02]  /*08e0*/  @!P0 LDC.64 R16, c[0x0][0x380] ;  /* 0x0000e000ff108b82 */ /* 0x000e240000000a00 */
[----:B0-----:R-:W-:-:S06]  /*08f0*/  @!P0 IMAD.WIDE.U32 R16, R25, 0x4, R16 ;  /* 0x0000000419108825 */ /* 0x001fcc00078e0010 */
[----:B------:R0:W4:Y:S01]  /*0900*/  @!P0 LDG.E.CONSTANT R17, desc[UR8][R16.64] ;  /* 0x0000000810118981 */ /* 0x000122000c1e9900 */
[----:B--2---:R-:W-:-:S03]  /*0910*/  @!P1 IMAD.WIDE.U32 R20, R11, 0x4, R26 ;  /* 0x000000040b149825 */ /* 0x004fc600078e001a */
[----:B------:R-:W-:-:S04]  /*0920*/  @!P1 IADD3 R20, P2, PT, R20, R12, RZ ;  /* 0x0000000c14149210 */ /* 0x000fc80007f5e0ff */
[----:B------:R-:W-:-:S05]  /*0930*/  @!P1 IADD3.X R21, PT, PT, R21, R13, RZ, P2, !PT ;  /* 0x0000000d15159210 */ /* 0x000fca00017fe4ff */
[----:B---3--:R1:W-:Y:S04]  /*0940*/  @!P1 ST.E desc[UR8][R20.64], R29 ;  /* 0x0000001d14009985 */ /* 0x0083e8000c101908 */
[----:B------:R-:W2:Y:S01]  /*0950*/  @!P0 LDL.64 R26, [UR10] ;  /* 0x0000000aff1a8983 */ /* 0x000ea20008100a00 */
[----:B-1----:R-:W-:Y:S01]  /*0960*/  MOV R20, UR7 ;  /* 0x0000000700147c02 */ /* 0x002fe20008000f00 */
[----:B------:R-:W-:Y:S01]  /*0970*/  IMAD.U32 R21, RZ, RZ, UR7 ;  /* 0x00000007ff157e24 */ /* 0x000fe2000f8e00ff */
[----:B0-----:R-:W-:Y:S02]  /*0980*/  MOV R16, UR7 ;  /* 0x0000000700107c02 */ /* 0x001fe40008000f00 */
[----:B------:R-:W-:-:S03]  /*0990*/  LEA R25, R20, R25, 0x2 ;  /* 0x0000001914197211 */ /* 0x000fc600078e10ff */
[----:B------:R-:W-:Y:S02]  /*09a0*/  IMAD R23, R16, 0x4, R23 ;  /* 0x0000000410177824 */ /* 0x000fe400078e0217 */
[----:B--2---:R-:W-:-:S03]  /*09b0*/  @!P0 IMAD.WIDE.U32 R26, R22, 0x4, R26 ;  /* 0x00000004161a8825 */ /* 0x004fc600078e001a */
[----:B------:R-:W-:Y:S02]  /*09c0*/  @!P0 IADD3 R18, P1, PT, R26, R12, RZ ;  /* 0x0000000c1a128210 */ /* 0x000fe40007f3e0ff */
[----:B------:R-:W-:-:S04]  /*09d0*/  MOV R26, UR7 ;  /* 0x00000007001a7c02 */ /* 0x000fc80008000f00 */
[----:B------:R-:W-:Y:S01]  /*09e0*/  IADD3 R9, PT, PT, R26, UR7, R9 ;  /* 0x000000071a097c10 */ /* 0x000fe2000fffe009 */
[----:B------:R-:W-:-:S03]  /*09f0*/  @!P0 IMAD.X R19, R27, 0x1, R13, P1 ;  /* 0x000000011b138824 */ /* 0x000fc600008e060d */
[----:B------:R-:W-:Y:S02]  /*0a00*/  IADD3 R9, PT, PT, R20, UR7, R9 ;  /* 0x0000000714097c10 */ /* 0x000fe4000fffe009 */
[----:B----4-:R3:W-:Y:S02]  /*0a10*/  @!P0 ST.E desc[UR8][R18.64], R17 ;  /* 0x0000001112008985 */ /* 0x0107e4000c101908 */
[----:B------:R-:W-:Y:S01]  /*0a20*/  ISETP.GE.U32.AND P0, PT, R9, 0x400, PT ;  /* 0x000004000900780c */ /* 0x000fe20003f06070 */
[----:B------:R-:W-:Y:S02]  /*0a30*/  IMAD.U32 R27, RZ, RZ, UR7 ;  /* 0x00000007ff1b7e24 */ /* 0x000fe4000f8e00ff */
[----:B------:R-:W-:-:S03]  /*0a40*/  IMAD.WIDE.U32 R12, R21, 0x10, R12 ;  /* 0x00000010150c7825 */ /* 0x000fc600078e000c */
[C---:B------:R-:W-:Y:S01]  /*0a50*/  LEA R10, R27.reuse, R10, 0x2 ;  /* 0x0000000a1b0a7211 */ /* 0x040fe200078e10ff */
[----:B------:R-:W-:-:S06]  /*0a60*/  IMAD R24, R27, 0x4, R24 ;  /* 0x000000041b187824 */ /* 0x000fcc00078e0218 */
[----:B---3--:R-:W-:Y:S05]  /*0a70*/  @!P0 BRA `(.L_x_8) ;  /* 0xfffffffc00388947 */ /* 0x008fea000383ffff */
.L_x_7:
[----:B------:R-:W-:Y:S05]  /*0a80*/  BSYNC.RECONVERGENT B0 ;  /* 0x0000000000007941 */ /* 0x000fea0003800200 */
.L_x_6:
[----:B012---:R-:W5:Y:S01]  /*0a90*/  LDL.64 R8, [UR10] ;  /* 0x0000000aff087983 */ /* 0x007f620008100a00 */
[----:B------:R-:W-:Y:S08]  /*0aa0*/  BAR.SYNC.DEFER_BLOCKING 0x0 ;  /* 0x0000000000007b1d */ /* 0x000ff00000010000 */
[----:B------:R-:W-:Y:S01]  /*0ab0*/  BAR.SYNC.DEFER_BLOCKING 0x0 ;  /* 0x0000000000007b1d */ /* 0x000fe20000010000 */
[----:B------:R-:W-:Y:S01]  /*0ac0*/  ISETP.NE.AND P0, PT, R0, RZ, PT ;  /* 0x000000ff0000720c */ /* 0x000fe20003f05270 */
[----:B------:R-:W-:-:S04]  /*0ad0*/  IMAD.MOV.U32 R13, RZ, RZ, R0 ;  /* 0x000000ffff0d7224 */ /* 0x000fc800078e0000 */
[----:B------:R-:W-:Y:S08]  /*0ae0*/  BSSY.RECONVERGENT B0, `(.L_x_9) ;  /* 0x000002c000007945 */ /* 0x000ff00003800200 */
[----:B------:R-:W0:Y:S01]  /*0af0*/  @!P0 S2R R10, SR_CgaCtaId ;  /* 0x00000000000a8919 */ /* 0x000e220000008800 */
[----:B------:R-:W-:-:S04]  /*0b00*/  @!P0 MOV R7, 0x400 ;  /* 0x0000040000078802 */ /* 0x000fc80000000f00 */
[----:B0-----:R-:W-:-:S05]  /*0b10*/  @!P0 LEA R7, R10, R7, 0x18 ;  /* 0x000000070a078211 */ /* 0x001fca00078ec0ff */
[----:B------:R0:W-:Y:S01]  /*0b20*/  @!P0 STS [R7], RZ ;  /* 0x000000ff07008388 */ /* 0x0001e20000000800 */
[----:B------:R-:W-:Y:S01]  /*0b30*/  BAR.SYNC.DEFER_BLOCKING 0x0 ;  /* 0x0000000000007b1d */ /* 0x000fe20000010000 */
[----:B------:R-:W-:-:S13]  /*0b40*/  ISETP.NE.AND P0, PT, R6, 0x3, PT ;  /* 0x000000030600780c */ /* 0x000fda0003f05270 */
[----:B0-----:R-:W-:Y:S05]  /*0b50*/  @!P0 BRA `(.L_x_10) ;  /* 0x0000000000908947 */ /* 0x001fea0003800000 */
[----:B-----5:R-:W-:-:S05]  /*0b60*/  IMAD.WIDE.U32 R10, R0, 0x4, R8 ;  /* 0x00000004000a7825 */ /* 0x020fca00078e0008 */
[----:B------:R0:W5:Y:S01]  /*0b70*/  LD.E R7, desc[UR8][R10.64] ;  /* 0x000000080a077980 */ /* 0x000162000c101900 */
[----:B------:R-:W-:Y:S01]  /*0b80*/  MOV R12, 0x400 ;  /* 0x00000400000c7802 */ /* 0x000fe20000000f00 */
[----:B------:R-:W-:Y:S01]  /*0b90*/  BSSY.RECONVERGENT B1, `(.L_x_11) ;  /* 0x0000008000017945 */ /* 0x000fe20003800200 */
[----:B------:R-:W-:Y:S01]  /*0ba0*/  ISETP.NE.AND P1, PT, R6, RZ, PT ;  /* 0x000000ff0600720c */ /* 0x000fe20003f25270 */
[----:B------:R-:W1:Y:S02]  /*0bb0*/  S2R R13, SR_CgaCtaId ;  /* 0x00000000000d7919 */ /* 0x000e640000008800 */
[----:B01----:R-:W-:-:S10]  /*0bc0*/  LEA R14, R13, R12, 0x18 ;  /* 0x0000000c0d0e7211 */ /* 0x003fd400078ec0ff */
.L_x_12:
[----:B------:R-:W0:Y:S02]  /*0bd0*/  LDS R12, [R14] ;  /* 0x000000000e0c7984 */ /* 0x000e240000000800 */
[----:B0----5:R-:W-:-:S05]  /*0be0*/  FADD R13, R7, R12 ;  /* 0x0000000c070d7221 */ /* 0x021fca0000000000 */
[----:B------:R-:W0:Y:S02]  /*0bf0*/  ATOMS.CAST.SPIN P0, [R14], R12, R13 ;  /* 0x0000000c0e00758d */ /* 0x000e24000180000d */
[----:B0-----:R-:W-:Y:S05]  /*0c00*/  @!P0 BRA `(.L_x_12) ;  /* 0xfffffffc00f08947 */ /* 0x001fea000383ffff */
[----:B------:R-:W-:Y:S05]  /*0c10*/  BSYNC.RECONVERGENT B1 ;  /* 0x0000000000017941 */ /* 0x000fea0003800200 */
.L_x_11:
[----:B------:R-:W-:Y:S01]  /*0c20*/  MOV R13, R2 ;  /* 0x00000002000d7202 */ /* 0x000fe20000000f00 */
[----:B------:R-:W-:Y:S06]  /*0c30*/  @!P1 BRA `(.L_x_10) ;  /* 0x0000000000589947 */ /* 0x000fec0003800000 */
[----:B------:R-:W-:-:S04]  /*0c40*/  IMAD.U32 R7, RZ, RZ, UR7 ;  /* 0x00000007ff077e24 */ /* 0x000fc8000f8e00ff */
[----:B------:R-:W-:-:S05]  /*0c50*/  IMAD.WIDE R10, R7, 0x4, R10 ;  /* 0x00000004070a7825 */ /* 0x000fca00078e020a */
[----:B------:R0:W5:Y:S01]  /*0c60*/  LD.E R7, desc[UR8][R10.64] ;  /* 0x000000080a077980 */ /* 0x000162000c101900 */
[----:B------:R-:W-:Y:S01]  /*0c70*/  BSSY.RECONVERGENT B1, `(.L_x_13) ;  /* 0x0000006000017945 */ /* 0x000fe20003800200 */
[----:B------:R-:W-:-:S13]  /*0c80*/  ISETP.NE.AND P1, PT, R6, 0x1, PT ;  /* 0x000000010600780c */ /* 0x000fda0003f25270 */
.L_x_14:
[----:B------:R-:W1:Y:S02]  /*0c90*/  LDS R12, [R14] ;  /* 0x000000000e0c7984 */ /* 0x000e640000000800 */
[----:B-1---5:R-:W-:-:S05]  /*0ca0*/  FADD R13, R7, R12 ;  /* 0x0000000c070d7221 */ /* 0x022fca0000000000 */
[----:B------:R-:W1:Y:S02]  /*0cb0*/  ATOMS.CAST.SPIN P0, [R14], R12, R13 ;  /* 0x0000000c0e00758d */ /* 0x000e64000180000d */
[----:B-1----:R-:W-:Y:S05]  /*0cc0*/  @!P0 BRA `(.L_x_14) ;  /* 0xfffffffc00f08947 */ /* 0x002fea000383ffff */
[----:B------:R-:W-:Y:S05]  /*0cd0*/  BSYNC.RECONVERGENT B1 ;  /* 0x0000000000017941 */ /* 0x000fea0003800200 */
.L_x_13:
[----:B------:R-:W-:Y:S01]  /*0ce0*/  MOV R13, R3 ;  /* 0x00000003000d7202 */ /* 0x000fe20000000f00 */
[----:B------:R-:W-:Y:S06]  /*0cf0*/  @!P1 BRA `(.L_x_10) ;  /* 0x0000000000289947 */ /* 0x000fec0003800000 */
[----:B------:R-:W-:-:S04]  /*0d00*/  IMAD.U32 R7, RZ, RZ, UR7 ;  /* 0x00000007ff077e24 */ /* 0x000fc8000f8e00ff */
[----:B0-----:R-:W-:-:S05]  /*0d10*/  IMAD.WIDE R10, R7, 0x4, R10 ;  /* 0x00000004070a7825 */ /* 0x001fca00078e020a */
[----:B------:R0:W5:Y:S01]  /*0d20*/  LD.E R7, desc[UR8][R10.64] ;  /* 0x000000080a077980 */ /* 0x000162000c101900 */
[----:B------:R-:W-:Y:S01]  /*0d30*/  BSSY.RECONVERGENT B1, `(.L_x_15) ;  /* 0x0000005000017945 */ /* 0x000fe20003800200 */
.L_x_16:
[----:B0-----:R-:W0:Y:S02]  /*0d40*/  LDS R10, [R14] ;  /* 0x000000000e0a7984 */ /* 0x001e240000000800 */
[----:B0----5:R-:W-:-:S05]  /*0d50*/  FADD R11, R7, R10 ;  /* 0x0000000a070b7221 */ /* 0x021fca0000000000 */
[----:B------:R-:W0:Y:S02]  /*0d60*/  ATOMS.CAST.SPIN P0, [R14], R10, R11 ;  /* 0x0000000a0e00758d */ /* 0x000e24000180000b */
[----:B0-----:R-:W-:Y:S05]  /*0d70*/  @!P0 BRA `(.L_x_16) ;  /* 0xfffffffc00f08947 */ /* 0x001fea000383ffff */
[----:B------:R-:W-:Y:S05]  /*0d80*/  BSYNC.RECONVERGENT B1 ;  /* 0x0000000000017941 */ /* 0x000fea0003800200 */
.L_x_15:
[----:B------:R-:W-:-:S07]  /*0d90*/  MOV R13, R5 ;  /* 0x00000005000d7202 */ /* 0x000fce0000000f00 */
.L_x_10:
[----:B------:R-:W-:Y:S05]  /*0da0*/  BSYNC.RECONVERGENT B0 ;  /* 0x0000000000007941 */ /* 0x000fea0003800200 */
.L_x_9:
[----:B------:R-:W-:Y:S01]  /*0db0*/  ISETP.GE.U32.AND P0, PT, R4, 0x3, PT ;  /* 0x000000030400780c */ /* 0x000fe20003f06070 */
[----:B------:R-:W-:-:S12]  /*0dc0*/  BSSY.RECONVERGENT B0, `(.L_x_17) ;  /* 0x000002b000007945 */ /* 0x000fd80003800200 */
[----:B------:R-:W-:Y:S05]  /*0dd0*/  @!P0 BRA `(.L_x_18) ;  /* 0x0000000000a48947 */ /* 0x000fea0003800000 */
[----:B0-----:R-:W0:Y:S01]  /*0de0*/  S2R R10, SR_CgaCtaId ;  /* 0x00000000000a7919 */ /* 0x001e220000008800 */
[----:B------:R-:W-:-:S04]  /*0df0*/  MOV R7, 0x400 ;  /* 0x0000040000077802 */ /* 0x000fc80000000f00 */
[----:B0-----:R-:W-:-:S07]  /*0e00*/  LEA R7, R10, R7, 0x18 ;  /* 0x000000070a077211 */ /* 0x001fce00078ec0ff */
.L_x_27:
[----:B-----5:R-:W-:-:S05]  /*0e10*/  IMAD.WIDE.U32 R10, R13, 0x4, R8 ;  /* 0x000000040d0a7825 */ /* 0x020fca00078e0008 */
[----:B------:R0:W5:Y:S01]  /*0e20*/  LD.E R15, desc[UR8][R10.64] ;  /* 0x000000080a0f7980 */ /* 0x000162000c101900 */
[----:B------:R-:W-:Y:S01]  /*0e30*/  BSSY.RECONVERGENT B1, `(.L_x_19) ;  /* 0x0000005000017945 */ /* 0x000fe20003800200 */
.L_x_20:
[----:B0-----:R-:W0:Y:S02]  /*0e40*/  LDS R10, [R7] ;  /* 0x00000000070a7984 */ /* 0x001e240000000800 */
[----:B0----5:R-:W-:-:S05]  /*0e50*/  FADD R11, R15, R10 ;  /* 0x0000000a0f0b7221 */ /* 0x021fca0000000000 */
[----:B------:R-:W0:Y:S02]  /*0e60*/  ATOMS.CAST.SPIN P0, [R7], R10, R11 ;  /* 0x0000000a0700758d */ /* 0x000e24000180000b */
[----:B0-----:R-:W-:Y:S05]  /*0e70*/  @!P0 BRA `(.L_x_20) ;  /* 0xfffffffc00f08947 */ /* 0x001fea000383ffff */
[----:B------:R-:W-:Y:S05]  /*0e80*/  BSYNC.RECONVERGENT B1 ;  /* 0x0000000000017941 */ /* 0x000fea0003800200 */
.L_x_19:
[----:B------:R-:W-:-:S04]  /*0e90*/  VIADD R13, R13, UR7 ;  /* 0x000000070d0d7c36 */ /* 0x000fc80008000000 */
[----:B------:R-:W-:-:S05]  /*0ea0*/  IMAD.WIDE.U32 R10, R13, 0x4, R8 ;  /* 0x000000040d0a7825 */ /* 0x000fca00078e0008 */
[----:B------:R0:W5:Y:S01]  /*0eb0*/  LD.E R15, desc[UR8][R10.64] ;  /* 0x000000080a0f7980 */ /* 0x000162000c101900 */
[----:B------:R-:W-:Y:S01]  /*0ec0*/  BSSY.RECONVERGENT B1, `(.L_x_21) ;  /* 0x0000005000017945 */ /* 0x000fe20003800200 */
.L_x_22:
[----:B0-----:R-:W0:Y:S02]  /*0ed0*/  LDS R10, [R7] ;  /* 0x00000000070a7984 */ /* 0x001e240000000800 */
[----:B0----5:R-:W-:-:S05]  /*0ee0*/  FADD R11, R15, R10 ;  /* 0x0000000a0f0b7221 */ /* 0x021fca0000000000 */
[----:B------:R-:W0:Y:S02]  /*0ef0*/  ATOMS.CAST.SPIN P0, [R7], R10, R11 ;  /* 0x0000000a0700758d */ /* 0x000e24000180000b */
[----:B0-----:R-:W-:Y:S05]  /*0f00*/  @!P0 BRA `(.L_x_22) ;  /* 0xfffffffc00f08947 */ /* 0x001fea000383ffff */
[----:B------:R-:W-:Y:S05]  /*0f10*/  BSYNC.RECONVERGENT B1 ;  /* 0x0000000000017941 */ /* 0x000fea0003800200 */
.L_x_21:
[----:B------:R-:W-:-:S05]  /*0f20*/  IADD3 R13, PT, PT, R13, UR7, RZ ;  /* 0x000000070d0d7c10 */ /* 0x000fca000fffe0ff */
[----:B------:R-:W-:-:S05]  /*0f30*/  IMAD.WIDE.U32 R10, R13, 0x4, R8 ;  /* 0x000000040d0a7825 */ /* 0x000fca00078e0008 */
[----:B------:R0:W5:Y:S01]  /*0f40*/  LD.E R15, desc[UR8][R10.64] ;  /* 0x000000080a0f7980 */ /* 0x000162000c101900 */
[----:B------:R-:W-:Y:S01]  /*0f50*/  BSSY.RECONVERGENT B1, `(.L_x_23) ;  /* 0x0000005000017945 */ /* 0x000fe20003800200 */
.L_x_24:
[----:B0-----:R-:W0:Y:S02]  /*0f60*/  LDS R10, [R7] ;  /* 0x00000000070a7984 */ /* 0x001e240000000800 */
[----:B0----5:R-:W-:-:S05]  /*0f70*/  FADD R11, R15, R10 ;  /* 0x0000000a0f0b7221 */ /* 0x021fca0000000000 */
[----:B------:R-:W0:Y:S02]  /*0f80*/  ATOMS.CAST.SPIN P0, [R7], R10, R11 ;  /* 0x0000000a0700758d */ /* 0x000e24000180000b */
[----:B0-----:R-:W-:Y:S05]  /*0f90*/  @!P0 BRA `(.L_x_24) ;  /* 0xfffffffc00f08947 */ /* 0x001fea000383ffff */
[----:B------:R-:W-:Y:S05]  /*0fa0*/  BSYNC.RECONVERGENT B1 ;  /* 0x0000000000017941 */ /* 0x000fea0003800200 */
.L_x_23:
[----:B------:R-:W-:-:S04]  /*0fb0*/  VIADD R13, R13, UR7 ;  /* 0x000000070d0d7c36 */ /* 0x000fc80008000000 */
[----:B------:R-:W-:-:S05]  /*0fc0*/  IMAD.WIDE.U32 R10, R13, 0x4, R8 ;  /* 0x000000040d0a7825 */ /* 0x000fca00078e0008 */
[----:B------:R0:W5:Y:S01]  /*0fd0*/  LD.E R15, desc[UR8][R10.64] ;  /* 0x000000080a0f7980 */ /* 0x000162000c101900 */
[----:B------:R-:W-:Y:S01]  /*0fe0*/  BSSY.RECONVERGENT B1, `(.L_x_25) ;  /* 0x0000005000017945 */ /* 0x000fe20003800200 */
.L_x_26:
[----:B0-----:R-:W0:Y:S02]  /*0ff0*/  LDS R10, [R7] ;  /* 0x00000000070a7984 */ /* 0x001e240000000800 */
[----:B0----5:R-:W-:-:S05]  /*1000*/  FADD R11, R15, R10 ;  /* 0x0000000a0f0b7221 */ /* 0x021fca0000000000 */
[----:B------:R-:W0:Y:S02]  /*1010*/  ATOMS.CAST.SPIN P0, [R7], R10, R11 ;  /* 0x0000000a0700758d */ /* 0x000e24000180000b */
[----:B0-----:R-:W-:Y:S05]  /*1020*/  @!P0 BRA `(.L_x_26) ;  /* 0xfffffffc00f08947 */ /* 0x001fea000383ffff */
[----:B------:R-:W-:Y:S05]  /*1030*/  BSYNC.RECONVERGENT B1 ;  /* 0x0000000000017941 */ /* 0x000fea0003800200 */
.L_x_25:
[----:B------:R-:W-:-:S04]  /*1040*/  IADD3 R13, PT, PT, R13, UR7, RZ ;  /* 0x000000070d0d7c10 */ /* 0x000fc8000fffe0ff */
[----:B------:R-:W-:-:S13]  /*1050*/  ISETP.GE.U32.AND P0, PT, R13, 0x400, PT ;  /* 0x000004000d00780c */ /* 0x000fda0003f06070 */
[----:B------:R-:W-:Y:S05]  /*1060*/  @!P0 BRA `(.L_x_27) ;  /* 0xfffffffc00688947 */ /* 0x000fea000383ffff */
.L_x_18:
[----:B------:R-:W-:Y:S05]  /*1070*/  BSYNC.RECONVERGENT B0 ;  /* 0x0000000000007941 */ /* 0x000fea0003800200 */
.L_x_17:
[----:B------:R-:W-:Y:S08]  /*1080*/  BAR.SYNC.DEFER_BLOCKING 0x0 ;  /* 0x0000000000007b1d */ /* 0x000ff00000010000 */
[----:B------:R-:W-:Y:S06]  /*1090*/  BAR.SYNC.DEFER_BLOCKING 0x0 ;  /* 0x0000000000007b1d */ /* 0x000fec0000010000 */
[----:B------:R-:W-:Y:S05]  /*10a0*/  BRA.U UP0, `(.L_x_28) ;  /* 0xfffffff100a07547 */ /* 0x000fea000b83ffff */
[----:B------:R-:W-:Y:S05]  /*10b0*/  EXIT ;  /* 0x000000000000794d */ /* 0x000fea0003800000 */
.L_x_29:
[----:B------:R-:W-:-:S00]  /*10c0*/  BRA `(.L_x_29) ;  /* 0xfffffffc00fc7947 */ /* 0x000fc0000383ffff */
[----:B------:R-:W-:-:S00]  /*10d0*/  NOP ;  /* 0x0000000000007918 */ /* 0x000fc00000000000 */
        /* <DEDUP_REMOVED lines=10> */
.L_x_30:


//--------------------- .nv.shared._Z19kernelWithAsyncCopyPKfi --------------------------
	.section	.nv.shared._Z19kernelWithAsyncCopyPKfi,"aw",@nobits
	.sectionflags	@""
	.align	4
.nv.shared._Z19kernelWithAsyncCopyPKfi:
	.zero		9220


//--------------------- .nv.shared.reserved.0     --------------------------
	.section	.nv.shared.reserved.0,"aw",@nobits
	.weak		__nv_reservedSMEM_offset_0_alias
	.size		__nv_reservedSMEM_offset_0_alias, 0, 64
	.other		__nv_reservedSMEM_offset_0_alias,@"STO_CUDA_RESERVED_SHARED STV_DEFAULT"
__nv_reservedSMEM_offset_0_alias:
	.zero		0
	.zero		64


//--------------------- .nv.constant0._Z19kernelWithAsyncCopyPKfi --------------------------
	.section	.nv.constant0._Z19kernelWithAsyncCopyPKfi,"a",@progbits
	.sectionflags	@""
	.align	4
.nv.constant0._Z19kernelWithAsyncCopyPKfi:
	.zero		908


//--------------------- SYMBOLS --------------------------

	.type		.nv.reservedSmem.offset0,@object
	.size		.nv.reservedSmem.offset0,0x4
	.type		.nv.reservedSmem.cap,@object
	.size		.nv.reservedSmem.cap,0x4
